	.headerflags	@"EF_CUDA_TEXMODE_UNIFIED EF_CUDA_64BIT_ADDRESS EF_CUDA_ACCELERATORS EF_CUDA_SM90 EF_CUDA_VIRTUAL_SM(EF_CUDA_SM90)"
	.elftype	@"ET_EXEC"


//--------------------- .nv.info                  --------------------------
	.section	.nv.info,"",@"SHT_CUDA_INFO"
	.align	4


	//----- nvinfo : EIATTR_REGCOUNT
	.align		4
        /*0000*/ 	.byte	0x04, 0x2f
        /*0002*/ 	.short	(.L_1 - .L_0)
	.align		4
.L_0:
        /*0004*/ 	.word	index@(triton_poi_fused_cat_29)
        /*0008*/ 	.word	0x00000013


	//----- nvinfo : EIATTR_MIN_STACK_SIZE
	.align		4
.L_1:
        /*000c*/ 	.byte	0x04, 0x12
        /*000e*/ 	.short	(.L_3 - .L_2)
	.align		4
.L_2:
        /*0010*/ 	.word	index@(triton_poi_fused_cat_29)
        /*0014*/ 	.word	0x00000000


	//----- nvinfo : EIATTR_FRAME_SIZE
	.align		4
.L_3:
        /*0018*/ 	.byte	0x04, 0x11
        /*001a*/ 	.short	(.L_5 - .L_4)
	.align		4
.L_4:
        /*001c*/ 	.word	index@(triton_poi_fused_cat_29)
        /*0020*/ 	.word	0x00000000


	//----- nvinfo : EIATTR_MIN_STACK_SIZE
	.align		4
.L_5:
        /*0024*/ 	.byte	0x04, 0x12
        /*0026*/ 	.short	(.L_7 - .L_6)
	.align		4
.L_6:
        /*0028*/ 	.word	index@(triton_poi_fused_cat_29)
        /*002c*/ 	.word	0x00000000
.L_7:


//--------------------- .nv.info.triton_poi_fused_cat_29 --------------------------
	.section	.nv.info.triton_poi_fused_cat_29,"",@"SHT_CUDA_INFO"
	.sectionflags	@""
	.align	4


	//----- nvinfo : EIATTR_CUDA_API_VERSION
	.align		4
        /*0000*/ 	.byte	0x04, 0x37
        /*0002*/ 	.short	(.L_9 - .L_8)
.L_8:
        /*0004*/ 	.word	0x0000007c


	//----- nvinfo : EIATTR_KPARAM_INFO
	.align		4
.L_9:
        /*0008*/ 	.byte	0x04, 0x17
        /*000a*/ 	.short	(.L_11 - .L_10)
.L_10:
        /*000c*/ 	.word	0x00000000
        /*0010*/ 	.short	0x0004
        /*0012*/ 	.short	0x0020
        /*0014*/ 	.byte	0x00, 0xf0, 0x11, 0x00


	//----- nvinfo : EIATTR_KPARAM_INFO
	.align		4
.L_11:
        /*0018*/ 	.byte	0x04, 0x17
        /*001a*/ 	.short	(.L_13 - .L_12)
.L_12:
        /*001c*/ 	.word	0x00000000
        /*0020*/ 	.short	0x0003
        /*0022*/ 	.short	0x0018
        /*0024*/ 	.byte	0x00, 0xf4, 0x21, 0x00


	//----- nvinfo : EIATTR_KPARAM_INFO
	.align		4
.L_13:
        /*0028*/ 	.byte	0x04, 0x17
        /*002a*/ 	.short	(.L_15 - .L_14)
.L_14:
        /*002c*/ 	.word	0x00000000
        /*0030*/ 	.short	0x0002
        /*0032*/ 	.short	0x0010
        /*0034*/ 	.byte	0x00, 0xf4, 0x21, 0x00


	//----- nvinfo : EIATTR_KPARAM_INFO
	.align		4
.L_15:
        /*0038*/ 	.byte	0x04, 0x17
        /*003a*/ 	.short	(.L_17 - .L_16)
.L_16:
        /*003c*/ 	.word	0x00000000
        /*0040*/ 	.short	0x0001
        /*0042*/ 	.short	0x0008
        /*0044*/ 	.byte	0x00, 0xf4, 0x21, 0x00


	//----- nvinfo : EIATTR_KPARAM_INFO
	.align		4
.L_17:
        /*0048*/ 	.byte	0x04, 0x17
        /*004a*/ 	.short	(.L_19 - .L_18)
.L_18:
        /*004c*/ 	.word	0x00000000
        /*0050*/ 	.short	0x0000
        /*0052*/ 	.short	0x0000
        /*0054*/ 	.byte	0x00, 0xf4, 0x21, 0x00


	//----- nvinfo : EIATTR_SPARSE_MMA_MASK
	.align		4
.L_19:
        /*0058*/ 	.byte	0x03, 0x50
        /*005a*/ 	.short	0x0000


	//----- nvinfo : EIATTR_MAXREG_COUNT
	.align		4
        /*005c*/ 	.byte	0x03, 0x1b
        /*005e*/ 	.short	0x00ff


	//----- nvinfo : EIATTR_EXIT_INSTR_OFFSETS
	.align		4
        /*0060*/ 	.byte	0x04, 0x1c
        /*0062*/ 	.short	(.L_21 - .L_20)


	//   ....[0]....
.L_20:
        /*0064*/ 	.word	0x00000500


	//----- nvinfo : EIATTR_REQNTID
	.align		4
.L_21:
        /*0068*/ 	.byte	0x04, 0x10
        /*006a*/ 	.short	(.L_23 - .L_22)
.L_22:
        /*006c*/ 	.word	0x00000080
        /*0070*/ 	.word	0x00000001
        /*0074*/ 	.word	0x00000001


	//----- nvinfo : EIATTR_CBANK_PARAM_SIZE
	.align		4
.L_23:
        /*0078*/ 	.byte	0x03, 0x19
        /*007a*/ 	.short	0x0024


	//----- nvinfo : EIATTR_PARAM_CBANK
	.align		4
        /*007c*/ 	.byte	0x04, 0x0a
        /*007e*/ 	.short	(.L_25 - .L_24)
	.align		4
.L_24:
        /*0080*/ 	.word	index@(.nv.constant0.triton_poi_fused_cat_29)
        /*0084*/ 	.short	0x0210
        /*0086*/ 	.short	0x0024


	//----- nvinfo : EIATTR_SW_WAR
	.align		4
.L_25:
        /*0088*/ 	.byte	0x04, 0x36
        /*008a*/ 	.short	(.L_27 - .L_26)
.L_26:
        /*008c*/ 	.word	0x00000008
.L_27:


//--------------------- .nv.callgraph             --------------------------
	.section	.nv.callgraph,"",@"SHT_CUDA_CALLGRAPH"
	.align	4
	.sectionentsize	8
	.align		4
        /*0000*/ 	.word	0x00000000
	.align		4
        /*0004*/ 	.word	0xffffffff
	.align		4
        /*0008*/ 	.word	0x00000000
	.align		4
        /*000c*/ 	.word	0xfffffffe
	.align		4
        /*0010*/ 	.word	0x00000000
	.align		4
        /*0014*/ 	.word	0xfffffffd
	.align		4
        /*0018*/ 	.word	0x00000000
	.align		4
        /*001c*/ 	.word	0xfffffffc


//--------------------- .text.triton_poi_fused_cat_29 --------------------------
	.section	.text.triton_poi_fused_cat_29,"ax",@progbits
	.align	128
        .global         triton_poi_fused_cat_29
        .type           triton_poi_fused_cat_29,@function
        .size           triton_poi_fused_cat_29,(.L_x_1 - triton_poi_fused_cat_29)
        .other          triton_poi_fused_cat_29,@"STO_CUDA_ENTRY STV_DEFAULT"
triton_poi_fused_cat_29:
.text.triton_poi_fused_cat_29:
[----:B------:R-:W-:Y:S01]  /*0000*/  LDC R1, c[0x0][0x28] ;  /* 0x00000a00ff017b82 */ /* 0x000fe20000000800 */
[----:B------:R-:W1:Y:S07]  /*0010*/  S2R R0, SR_TID.X ;  /* 0x0000000000007919 */ /* 0x000e6e0000002100 */
[----:B------:R-:W2:Y:S01]  /*0020*/  LDC.64 R4, c[0x0][0x210] ;  /* 0x00008400ff047b82 */ /* 0x000ea20000000a00 */
[----:B------:R-:W-:Y:S01]  /*0030*/  ULDC.64 UR4, c[0x0][0x208] ;  /* 0x0000820000047ab9 */ /* 0x000fe20000000a00 */
[----:B------:R-:W-:Y:S01]  /*0040*/  ULDC.64 UR6, c[0x0][0x218] ;  /* 0x0000860000067ab9 */ /* 0x000fe20000000a00 */
[----:B------:R-:W3:Y:S01]  /*0050*/  S2R R3, SR_CTAID.X ;  /* 0x0000000000037919 */ /* 0x000ee20000002500 */
[----:B-1----:R-:W-:-:S05]  /*0060*/  IMAD.SHL.U32 R0, R0, 0x4, RZ ;  /* 0x0000000400007824 */ /* 0x002fca00078e00ff */
[----:B------:R-:W-:-:S05]  /*0070*/  LOP3.LUT R0, R0, 0x1fc, RZ, 0xc0, !PT ;  /* 0x000001fc00007812 */ /* 0x000fca00078ec0ff */
[----:B---3--:R-:W-:-:S04]  /*0080*/  IMAD R0, R3, 0x200, R0 ;  /* 0x0000020003007824 */ /* 0x008fc800078e0200 */
[----:B------:R-:W-:-:S05]  /*0090*/  IMAD.HI R7, R0, 0x2aaaaaab, RZ ;  /* 0x2aaaaaab00077827 */ /* 0x000fca00078e02ff */
[----:B------:R-:W-:-:S04]  /*00a0*/  SHF.R.U32.HI R6, RZ, 0x1f, R7 ;  /* 0x0000001fff067819 */ /* 0x000fc80000011607 */
[CC--:B------:R-:W-:Y:S02]  /*00b0*/  LEA.HI.SX32 R3, R7.reuse, R6.reuse, 0x19 ;  /* 0x0000000607037211 */ /* 0x0c0fe400078fcaff */
[----:B------:R-:W-:Y:S02]  /*00c0*/  LEA.HI.SX32 R8, R7, R6, 0x17 ;  /* 0x0000000607087211 */ /* 0x000fe400078fbaff */
[C---:B------:R-:W-:Y:S01]  /*00d0*/  LEA.HI R10, R3.reuse, R3, RZ, 0x2 ;  /* 0x00000003030a7211 */ /* 0x040fe200078f10ff */
[----:B------:R-:W-:Y:S01]  /*00e0*/  IMAD R2, R3, -0x300, R0 ;  /* 0xfffffd0003027824 */ /* 0x000fe200078e0200 */
[----:B------:R-:W-:Y:S02]  /*00f0*/  LEA.HI R9, R8, R8, RZ, 0x2 ;  /* 0x0000000808097211 */ /* 0x000fe400078f10ff */
[----:B------:R-:W-:Y:S02]  /*0100*/  LOP3.LUT R10, R10, 0xfffffffc, RZ, 0xc0, !PT ;  /* 0xfffffffc0a0a7812 */ /* 0x000fe400078ec0ff */
[----:B------:R-:W-:-:S02]  /*0110*/  LOP3.LUT R9, R9, 0xfffffffc, RZ, 0xc0, !PT ;  /* 0xfffffffc09097812 */ /* 0x000fc400078ec0ff */
[----:B------:R-:W-:Y:S01]  /*0120*/  ISETP.GE.AND P0, PT, R2, 0x100, PT ;  /* 0x000001000200780c */ /* 0x000fe20003f06270 */
[----:B------:R-:W-:Y:S02]  /*0130*/  IMAD.IADD R13, R3, 0x1, -R10 ;  /* 0x00000001030d7824 */ /* 0x000fe400078e0a0a */
[----:B------:R-:W-:Y:S01]  /*0140*/  IMAD.IADD R11, R8, 0x1, -R9 ;  /* 0x00000001080b7824 */ /* 0x000fe200078e0a09 */
[----:B------:R-:W-:Y:S01]  /*0150*/  CS2R R8, SRZ ;  /* 0x0000000000087805 */ /* 0x000fe2000001ff00 */
[----:B--2---:R-:W-:-:S04]  /*0160*/  IMAD.WIDE R12, R13, 0x8, R4 ;  /* 0x000000080d0c7825 */ /* 0x004fc800078e0204 */
[----:B------:R-:W-:Y:S01]  /*0170*/  IMAD.WIDE R10, R11, 0x8, R4 ;  /* 0x000000080b0a7825 */ /* 0x000fe200078e0204 */
[----:B------:R-:W-:-:S03]  /*0180*/  CS2R R4, SRZ ;  /* 0x0000000000047805 */ /* 0x000fc6000001ff00 */
[----:B------:R-:W2:Y:S04]  /*0190*/  @!P0 LDG.E.EL.64 R8, desc[UR4][R12.64] ;  /* 0x000000040c088981 */ /* 0x000ea8000c2e1b00 */
[----:B------:R1:W3:Y:S01]  /*01a0*/  @!P0 LDG.E.EL.64 R4, desc[UR4][R10.64] ;  /* 0x000000040a048981 */ /* 0x0002e2000c2e1b00 */
[----:B------:R-:W-:Y:S01]  /*01b0*/  LEA.HI.SX32 R6, R7, R6, 0x15 ;  /* 0x0000000607067211 */ /* 0x000fe200078faaff */
[----:B------:R-:W-:-:S05]  /*01c0*/  IMAD.SHL.U32 R3, R3, 0x200, RZ ;  /* 0x0000020003037824 */ /* 0x000fca00078e00ff */
[----:B-1----:R-:W-:Y:S02]  /*01d0*/  SHF.R.S32.HI R11, RZ, 0x1f, R3 ;  /* 0x0000001fff0b7819 */ /* 0x002fe40000011403 */
[----:B------:R-:W-:Y:S02]  /*01e0*/  CS2R R12, SRZ ;  /* 0x00000000000c7805 */ /* 0x000fe4000001ff00 */
[----:B--2---:R-:W-:Y:S02]  /*01f0*/  SEL R9, R9, RZ, !P0 ;  /* 0x000000ff09097207 */ /* 0x004fe40004000000 */
[----:B------:R-:W-:Y:S02]  /*0200*/  SEL R8, R8, RZ, !P0 ;  /* 0x000000ff08087207 */ /* 0x000fe40004000000 */
[----:B---3--:R-:W-:Y:S02]  /*0210*/  SEL R16, R5, RZ, !P0 ;  /* 0x000000ff05107207 */ /* 0x008fe40004000000 */
[----:B------:R-:W-:-:S02]  /*0220*/  SHF.R.U32.HI R5, RZ, 0x1e, R9 ;  /* 0x0000001eff057819 */ /* 0x000fc40000011609 */
[----:B------:R-:W-:Y:S02]  /*0230*/  SHF.R.U32.HI R14, RZ, 0x1e, R16 ;  /* 0x0000001eff0e7819 */ /* 0x000fe40000011610 */
[----:B------:R-:W-:Y:S02]  /*0240*/  LOP3.LUT R5, R5, 0x2, RZ, 0xc0, !PT ;  /* 0x0000000205057812 */ /* 0x000fe400078ec0ff */
[----:B------:R-:W-:Y:S02]  /*0250*/  SEL R15, R4, RZ, !P0 ;  /* 0x000000ff040f7207 */ /* 0x000fe40004000000 */
[----:B------:R-:W-:Y:S02]  /*0260*/  LOP3.LUT R14, R14, 0x2, RZ, 0xc0, !PT ;  /* 0x000000020e0e7812 */ /* 0x000fe400078ec0ff */
[----:B------:R-:W-:Y:S02]  /*0270*/  IADD3 R4, P2, R5, R8, RZ ;  /* 0x0000000805047210 */ /* 0x000fe40007f5e0ff */
[----:B------:R-:W-:-:S03]  /*0280*/  IADD3 R15, P1, R14, R15, RZ ;  /* 0x0000000f0e0f7210 */ /* 0x000fc60007f3e0ff */
[----:B------:R-:W-:Y:S01]  /*0290*/  IMAD.X R5, RZ, RZ, R9, P2 ;  /* 0x000000ffff057224 */ /* 0x000fe200010e0609 */
[----:B------:R-:W-:Y:S01]  /*02a0*/  LEA R8, P2, R4, UR6, 0xa ;  /* 0x0000000604087c11 */ /* 0x000fe2000f8450ff */
[----:B------:R-:W-:-:S03]  /*02b0*/  IMAD.X R16, RZ, RZ, R16, P1 ;  /* 0x000000ffff107224 */ /* 0x000fc600008e0610 */
[----:B------:R-:W-:Y:S01]  /*02c0*/  LEA.HI.X R4, R4, UR7, R5, 0xa, P2 ;  /* 0x0000000704047c11 */ /* 0x000fe200090f5405 */
[----:B------:R-:W-:Y:S01]  /*02d0*/  IMAD.SHL.U32 R5, R6, 0x400, RZ ;  /* 0x0000040006057824 */ /* 0x000fe200078e00ff */
[C---:B------:R-:W-:Y:S02]  /*02e0*/  LEA R8, P1, R15.reuse, R8, 0xb ;  /* 0x000000080f087211 */ /* 0x040fe400078258ff */
[----:B------:R-:W-:Y:S01]  /*02f0*/  CS2R R6, SRZ ;  /* 0x0000000000067805 */ /* 0x000fe2000001ff00 */
[----:B------:R-:W-:Y:S01]  /*0300*/  ULDC.64 UR6, c[0x0][0x220] ;  /* 0x0000880000067ab9 */ /* 0x000fe20000000a00 */
[----:B------:R-:W-:-:S03]  /*0310*/  LEA.HI.X R9, R15, R4, R16, 0xb, P1 ;  /* 0x000000040f097211 */ /* 0x000fc600008f5c10 */
[----:B------:R-:W-:Y:S01]  /*0320*/  IMAD.WIDE R8, R5, 0x4, R8 ;  /* 0x0000000405087825 */ /* 0x000fe200078e0208 */
[----:B------:R-:W-:-:S03]  /*0330*/  CS2R R4, SRZ ;  /* 0x0000000000047805 */ /* 0x000fc6000001ff00 */
[----:B------:R-:W-:Y:S01]  /*0340*/  IMAD.WIDE R8, R2, 0x4, R8 ;  /* 0x0000000402087825 */ /* 0x000fe200078e0208 */
[----:B------:R-:W-:-:S04]  /*0350*/  IADD3 R3, P2, R2, R3, RZ ;  /* 0x0000000302037210 */ /* 0x000fc80007f5e0ff */
[----:B------:R1:W2:Y:S01]  /*0360*/  @!P0 LDG.E.EL.128 R4, desc[UR4][R8.64] ;  /* 0x0000000408048981 */ /* 0x0002a2000c2e1d00 */
[C---:B------:R-:W-:Y:S02]  /*0370*/  ISETP.GT.AND P1, PT, R2.reuse, 0xff, PT ;  /* 0x000000ff0200780c */ /* 0x040fe40003f24270 */
[----:B------:R-:W-:Y:S02]  /*0380*/  CS2R R14, SRZ ;  /* 0x00000000000e7805 */ /* 0x000fe4000001ff00 */
[----:B------:R-:W-:Y:S02]  /*0390*/  LEA.HI.X.SX32 R10, R2, R11, 0x1, P2 ;  /* 0x0000000b020a7211 */ /* 0x000fe400010f0eff */
[----:B------:R-:W-:-:S04]  /*03a0*/  LEA R2, P2, R3, UR6, 0x2 ;  /* 0x0000000603027c11 */ /* 0x000fc8000f8410ff */
[----:B------:R-:W-:Y:S01]  /*03b0*/  LEA.HI.X R3, R3, UR7, R10, 0x2, P2 ;  /* 0x0000000703037c11 */ /* 0x000fe200090f140a */
[----:B-1----:R-:W1:Y:S04]  /*03c0*/  LDC.64 R8, c[0x0][0x228] ;  /* 0x00008a00ff087b82 */ /* 0x002e680000000a00 */
[----:B------:R1:W3:Y:S02]  /*03d0*/  @P1 LDG.E.EL.128 R12, desc[UR4][R2.64+-0x400] ;  /* 0xfffc0004020c1981 */ /* 0x0002e4000c2e1d00 */
[----:B-1----:R-:W-:Y:S01]  /*03e0*/  IMAD.WIDE R2, R0, 0x4, R8 ;  /* 0x0000000400027825 */ /* 0x002fe200078e0208 */
[----:B--2---:R-:W-:Y:S02]  /*03f0*/  SEL R4, R4, RZ, !P0 ;  /* 0x000000ff04047207 */ /* 0x004fe40004000000 */
[----:B------:R-:W-:-:S02]  /*0400*/  SEL R5, R5, RZ, !P0 ;  /* 0x000000ff05057207 */ /* 0x000fc40004000000 */
[----:B------:R-:W-:Y:S02]  /*0410*/  SEL R6, R6, RZ, !P0 ;  /* 0x000000ff06067207 */ /* 0x000fe40004000000 */
[----:B------:R-:W-:Y:S02]  /*0420*/  SEL R7, R7, RZ, !P0 ;  /* 0x000000ff07077207 */ /* 0x000fe40004000000 */
[----:B------:R-:W-:Y:S02]  /*0430*/  FSETP.GT.AND P2, PT, R4, RZ, PT ;  /* 0x000000ff0400720b */ /* 0x000fe40003f44000 */
[----:B------:R-:W-:Y:S02]  /*0440*/  FSETP.GT.AND P3, PT, R5, RZ, PT ;  /* 0x000000ff0500720b */ /* 0x000fe40003f64000 */
[----:B------:R-:W-:Y:S02]  /*0450*/  FSETP.GT.AND P4, PT, R6, RZ, PT ;  /* 0x000000ff0600720b */ /* 0x000fe40003f84000 */
[----:B------:R-:W-:-:S07]  /*0460*/  FSETP.GT.AND P5, PT, R7, RZ, PT ;  /* 0x000000ff0700720b */ /* 0x000fce0003fa4000 */
[----:B------:R-:W-:Y:S01]  /*0470*/  @!P2 FMUL R4, R4, 0.10000000149011611938 ;  /* 0x3dcccccd0404a820 */ /* 0x000fe20000400000 */
[----:B---3--:R-:W-:Y:S01]  /*0480*/  @P0 SEL R4, R12, RZ, P1 ;  /* 0x000000ff0c040207 */ /* 0x008fe20000800000 */
[----:B------:R-:W-:Y:S01]  /*0490*/  @!P3 FMUL R5, R5, 0.10000000149011611938 ;  /* 0x3dcccccd0505b820 */ /* 0x000fe20000400000 */
[----:B------:R-:W-:Y:S01]  /*04a0*/  @P0 SEL R5, R13, RZ, P1 ;  /* 0x000000ff0d050207 */ /* 0x000fe20000800000 */
[----:B------:R-:W-:Y:S01]  /*04b0*/  @!P4 FMUL R6, R6, 0.10000000149011611938 ;  /* 0x3dcccccd0606c820 */ /* 0x000fe20000400000 */
[----:B------:R-:W-:Y:S01]  /*04c0*/  @P0 SEL R6, R14, RZ, P1 ;  /* 0x000000ff0e060207 */ /* 0x000fe20000800000 */
[----:B------:R-:W-:Y:S01]  /*04d0*/  @!P5 FMUL R7, R7, 0.10000000149011611938 ;  /* 0x3dcccccd0707d820 */ /* 0x000fe20000400000 */
[----:B------:R-:W-:-:S05]  /*04e0*/  @P0 SEL R7, R15, RZ, P1 ;  /* 0x000000ff0f070207 */ /* 0x000fca0000800000 */
[----:B------:R-:W-:Y:S01]  /*04f0*/  STG.E.128 desc[UR4][R2.64], R4 ;  /* 0x0000000402007986 */ /* 0x000fe2000c101d04 */
[----:B------:R-:W-:Y:S05]  /*0500*/  EXIT ;  /* 0x000000000000794d */ /* 0x000fea0003800000 */
.L_x_0:
[----:B------:R-:W-:-:S00]  /*0510*/  BRA `(.L_x_0) ;  /* 0xfffffffc00fc7947 */ /* 0x000fc0000383ffff */
[----:B------:R-:W-:-:S00]  /*0520*/  NOP ;  /* 0x0000000000007918 */ /* 0x000fc00000000000 */
        /* <DEDUP_REMOVED lines=13> */
.L_x_1:


//--------------------- .nv.constant0.triton_poi_fused_cat_29 --------------------------
	.section	.nv.constant0.triton_poi_fused_cat_29,"a",@progbits
	.sectionflags	@""
	.align	4
.nv.constant0.triton_poi_fused_cat_29:
	.zero		564
